	.headerflags	@"EF_CUDA_TEXMODE_UNIFIED EF_CUDA_64BIT_ADDRESS EF_CUDA_ACCELERATORS EF_CUDA_SM90 EF_CUDA_VIRTUAL_SM(EF_CUDA_SM90)"
	.elftype	@"ET_EXEC"


//--------------------- .nv.info                  --------------------------
	.section	.nv.info,"",@"SHT_CUDA_INFO"
	.align	4


	//----- nvinfo : EIATTR_REGCOUNT
	.align		4
        /*0000*/ 	.byte	0x04, 0x2f
        /*0002*/ 	.short	(.L_3 - .L_2)
	.align		4
.L_2:
        /*0004*/ 	.word	index@(triton_poi_fused__native_batch_norm_legit_no_training_add_relu_threshold_backward_1)
        /*0008*/ 	.word	0x00000017


	//----- nvinfo : EIATTR_MIN_STACK_SIZE
	.align		4
.L_3:
        /*000c*/ 	.byte	0x04, 0x12
        /*000e*/ 	.short	(.L_5 - .L_4)
	.align		4
.L_4:
        /*0010*/ 	.word	index@(triton_poi_fused__native_batch_norm_legit_no_training_add_relu_threshold_backward_1)
        /*0014*/ 	.word	0x00000000


	//----- nvinfo : EIATTR_FRAME_SIZE
	.align		4
.L_5:
        /*0018*/ 	.byte	0x04, 0x11
        /*001a*/ 	.short	(.L_7 - .L_6)
	.align		4
.L_6:
        /*001c*/ 	.word	index@(triton_poi_fused__native_batch_norm_legit_no_training_add_relu_threshold_backward_1)
        /*0020*/ 	.word	0x00000000


	//----- nvinfo : EIATTR_MIN_STACK_SIZE
	.align		4
.L_7:
        /*0024*/ 	.byte	0x04, 0x12
        /*0026*/ 	.short	(.L_9 - .L_8)
	.align		4
.L_8:
        /*0028*/ 	.word	index@(triton_poi_fused__native_batch_norm_legit_no_training_add_relu_threshold_backward_1)
        /*002c*/ 	.word	0x00000000
.L_9:


//--------------------- .nv.info.triton_poi_fused__native_batch_norm_legit_no_training_add_relu_threshold_backward_1 --------------------------
	.section	.nv.info.triton_poi_fused__native_batch_norm_legit_no_training_add_relu_threshold_backward_1,"",@"SHT_CUDA_INFO"
	.sectionflags	@""
	.align	4


	//----- nvinfo : EIATTR_CUDA_API_VERSION
	.align		4
        /*0000*/ 	.byte	0x04, 0x37
        /*0002*/ 	.short	(.L_11 - .L_10)
.L_10:
        /*0004*/ 	.word	0x0000007c


	//----- nvinfo : EIATTR_KPARAM_INFO
	.align		4
.L_11:
        /*0008*/ 	.byte	0x04, 0x17
        /*000a*/ 	.short	(.L_13 - .L_12)
.L_12:
        /*000c*/ 	.word	0x00000000
        /*0010*/ 	.short	0x0008
        /*0012*/ 	.short	0x0040
        /*0014*/ 	.byte	0x00, 0xf0, 0x11, 0x00


	//----- nvinfo : EIATTR_KPARAM_INFO
	.align		4
.L_13:
        /*0018*/ 	.byte	0x04, 0x17
        /*001a*/ 	.short	(.L_15 - .L_14)
.L_14:
        /*001c*/ 	.word	0x00000000
        /*0020*/ 	.short	0x0007
        /*0022*/ 	.short	0x0038
        /*0024*/ 	.byte	0x00, 0xf4, 0x21, 0x00


	//----- nvinfo : EIATTR_KPARAM_INFO
	.align		4
.L_15:
        /*0028*/ 	.byte	0x04, 0x17
        /*002a*/ 	.short	(.L_17 - .L_16)
.L_16:
        /*002c*/ 	.word	0x00000000
        /*0030*/ 	.short	0x0006
        /*0032*/ 	.short	0x0030
        /*0034*/ 	.byte	0x00, 0xf4, 0x21, 0x00


	//----- nvinfo : EIATTR_KPARAM_INFO
	.align		4
.L_17:
        /*0038*/ 	.byte	0x04, 0x17
        /*003a*/ 	.short	(.L_19 - .L_18)
.L_18:
        /*003c*/ 	.word	0x00000000
        /*0040*/ 	.short	0x0005
        /*0042*/ 	.short	0x0028
        /*0044*/ 	.byte	0x00, 0xf4, 0x21, 0x00


	//----- nvinfo : EIATTR_KPARAM_INFO
	.align		4
.L_19:
        /*0048*/ 	.byte	0x04, 0x17
        /*004a*/ 	.short	(.L_21 - .L_20)
.L_20:
        /*004c*/ 	.word	0x00000000
        /*0050*/ 	.short	0x0004
        /*0052*/ 	.short	0x0020
        /*0054*/ 	.byte	0x00, 0xf4, 0x21, 0x00


	//----- nvinfo : EIATTR_KPARAM_INFO
	.align		4
.L_21:
        /*0058*/ 	.byte	0x04, 0x17
        /*005a*/ 	.short	(.L_23 - .L_22)
.L_22:
        /*005c*/ 	.word	0x00000000
        /*0060*/ 	.short	0x0003
        /*0062*/ 	.short	0x0018
        /*0064*/ 	.byte	0x00, 0xf4, 0x21, 0x00


	//----- nvinfo : EIATTR_KPARAM_INFO
	.align		4
.L_23:
        /*0068*/ 	.byte	0x04, 0x17
        /*006a*/ 	.short	(.L_25 - .L_24)
.L_24:
        /*006c*/ 	.word	0x00000000
        /*0070*/ 	.short	0x0002
        /*0072*/ 	.short	0x0010
        /*0074*/ 	.byte	0x00, 0xf4, 0x21, 0x00


	//----- nvinfo : EIATTR_KPARAM_INFO
	.align		4
.L_25:
        /*0078*/ 	.byte	0x04, 0x17
        /*007a*/ 	.short	(.L_27 - .L_26)
.L_26:
        /*007c*/ 	.word	0x00000000
        /*0080*/ 	.short	0x0001
        /*0082*/ 	.short	0x0008
        /*0084*/ 	.byte	0x00, 0xf4, 0x21, 0x00


	//----- nvinfo : EIATTR_KPARAM_INFO
	.align		4
.L_27:
        /*0088*/ 	.byte	0x04, 0x17
        /*008a*/ 	.short	(.L_29 - .L_28)
.L_28:
        /*008c*/ 	.word	0x00000000
        /*0090*/ 	.short	0x0000
        /*0092*/ 	.short	0x0000
        /*0094*/ 	.byte	0x00, 0xf4, 0x21, 0x00


	//----- nvinfo : EIATTR_SPARSE_MMA_MASK
	.align		4
.L_29:
        /*0098*/ 	.byte	0x03, 0x50
        /*009a*/ 	.short	0x0000


	//----- nvinfo : EIATTR_MAXREG_COUNT
	.align		4
        /*009c*/ 	.byte	0x03, 0x1b
        /*009e*/ 	.short	0x00ff


	//----- nvinfo : EIATTR_EXIT_INSTR_OFFSETS
	.align		4
        /*00a0*/ 	.byte	0x04, 0x1c
        /*00a2*/ 	.short	(.L_31 - .L_30)


	//   ....[0]....
.L_30:
        /*00a4*/ 	.word	0x000003d0


	//   ....[1]....
        /*00a8*/ 	.word	0x000003f0


	//----- nvinfo : EIATTR_REQNTID
	.align		4
.L_31:
        /*00ac*/ 	.byte	0x04, 0x10
        /*00ae*/ 	.short	(.L_33 - .L_32)
.L_32:
        /*00b0*/ 	.word	0x00000080
        /*00b4*/ 	.word	0x00000001
        /*00b8*/ 	.word	0x00000001


	//----- nvinfo : EIATTR_CBANK_PARAM_SIZE
	.align		4
.L_33:
        /*00bc*/ 	.byte	0x03, 0x19
        /*00be*/ 	.short	0x0044


	//----- nvinfo : EIATTR_PARAM_CBANK
	.align		4
        /*00c0*/ 	.byte	0x04, 0x0a
        /*00c2*/ 	.short	(.L_35 - .L_34)
	.align		4
.L_34:
        /*00c4*/ 	.word	index@(.nv.constant0.triton_poi_fused__native_batch_norm_legit_no_training_add_relu_threshold_backward_1)
        /*00c8*/ 	.short	0x0210
        /*00ca*/ 	.short	0x0044


	//----- nvinfo : EIATTR_SW_WAR
	.align		4
.L_35:
        /*00cc*/ 	.byte	0x04, 0x36
        /*00ce*/ 	.short	(.L_37 - .L_36)
.L_36:
        /*00d0*/ 	.word	0x00000008
.L_37:


//--------------------- .nv.callgraph             --------------------------
	.section	.nv.callgraph,"",@"SHT_CUDA_CALLGRAPH"
	.align	4
	.sectionentsize	8
	.align		4
        /*0000*/ 	.word	0x00000000
	.align		4
        /*0004*/ 	.word	0xffffffff
	.align		4
        /*0008*/ 	.word	0x00000000
	.align		4
        /*000c*/ 	.word	0xfffffffe
	.align		4
        /*0010*/ 	.word	0x00000000
	.align		4
        /*0014*/ 	.word	0xfffffffd
	.align		4
        /*0018*/ 	.word	0x00000000
	.align		4
        /*001c*/ 	.word	0xfffffffc


//--------------------- .nv.constant4             --------------------------
	.section	.nv.constant4,"a",@progbits
	.align	8
	.align		8
.nv.constant4:
        /*0000*/ 	.dword	_$_str
	.align		8
        /*0008*/ 	.dword	_$_str_$_2


//--------------------- .text.triton_poi_fused__native_batch_norm_legit_no_training_add_relu_threshold_backward_1 --------------------------
	.section	.text.triton_poi_fused__native_batch_norm_legit_no_training_add_relu_threshold_backward_1,"ax",@progbits
	.align	128
        .global         triton_poi_fused__native_batch_norm_legit_no_training_add_relu_threshold_backward_1
        .type           triton_poi_fused__native_batch_norm_legit_no_training_add_relu_threshold_backward_1,@function
        .size           triton_poi_fused__native_batch_norm_legit_no_training_add_relu_threshold_backward_1,(.L_x_1 - triton_poi_fused__native_batch_norm_legit_no_training_add_relu_threshold_backward_1)
        .other          triton_poi_fused__native_batch_norm_legit_no_training_add_relu_threshold_backward_1,@"STO_CUDA_ENTRY STV_DEFAULT"
triton_poi_fused__native_batch_norm_legit_no_training_add_relu_threshold_backward_1:
.text.triton_poi_fused__native_batch_norm_legit_no_training_add_relu_threshold_backward_1:
[----:B------:R-:W0:Y:S01]  /*0000*/  LDC R1, c[0x0][0x28] ;  /* 0x00000a00ff017b82 */ /* 0x000e220000000800 */
[----:B------:R-:W1:Y:S07]  /*0010*/  S2R R0, SR_TID.X ;  /* 0x0000000000007919 */ /* 0x000e6e0000002100 */
[----:B------:R-:W2:Y:S01]  /*0020*/  LDC.64 R8, c[0x0][0x228] ;  /* 0x00008a00ff087b82 */ /* 0x000ea20000000a00 */
[----:B------:R-:W-:Y:S01]  /*0030*/  ULDC.64 UR4, c[0x0][0x208] ;  /* 0x0000820000047ab9 */ /* 0x000fe20000000a00 */
[----:B------:R-:W3:Y:S06]  /*0040*/  S2R R3, SR_CTAID.X ;  /* 0x0000000000037919 */ /* 0x000eec0000002500 */
[----:B------:R-:W4:Y:S08]  /*0050*/  LDC.64 R10, c[0x0][0x218] ;  /* 0x00008600ff0a7b82 */ /* 0x000f300000000a00 */
[----:B------:R-:W5:Y:S08]  /*0060*/  LDC.64 R12, c[0x0][0x220] ;  /* 0x00008800ff0c7b82 */ /* 0x000f700000000a00 */
[----:B------:R-:W4:Y:S08]  /*0070*/  LDC.64 R14, c[0x0][0x230] ;  /* 0x00008c00ff0e7b82 */ /* 0x000f300000000a00 */
[----:B------:R-:W5:Y:S01]  /*0080*/  LDC.64 R16, c[0x0][0x238] ;  /* 0x00008e00ff107b82 */ /* 0x000f620000000a00 */
[----:B-1----:R-:W-:-:S07]  /*0090*/  LOP3.LUT R0, R0, 0x7f, RZ, 0xc0, !PT ;  /* 0x0000007f00007812 */ /* 0x002fce00078ec0ff */
[----:B------:R-:W1:Y:S01]  /*00a0*/  LDC.64 R4, c[0x0][0x210] ;  /* 0x00008400ff047b82 */ /* 0x000e620000000a00 */
[----:B---3--:R-:W-:Y:S01]  /*00b0*/  SHF.R.S32.HI R2, RZ, 0x18, R3 ;  /* 0x00000018ff027819 */ /* 0x008fe20000011403 */
[----:B------:R-:W-:Y:S01]  /*00c0*/  IMAD R0, R3, 0x80, R0 ;  /* 0x0000008003007824 */ /* 0x000fe200078e0200 */
[----:B------:R-:W-:Y:S01]  /*00d0*/  CS2R R6, SRZ ;  /* 0x0000000000067805 */ /* 0x000fe2000001ff00 */
[----:B------:R-:W-:Y:S01]  /*00e0*/  HFMA2.MMA R20, -RZ, RZ, 0, 0 ;  /* 0x00000000ff147435 */ /* 0x000fe200000001ff */
[----:B------:R-:W-:Y:S01]  /*00f0*/  SGXT R3, R2, 0x1 ;  /* 0x000000010203781a */ /* 0x000fe20000000200 */
[----:B------:R-:W-:Y:S01]  /*0100*/  IMAD.MOV.U32 R18, RZ, RZ, RZ ;  /* 0x000000ffff127224 */ /* 0x000fe200078e00ff */
[----:B------:R-:W-:Y:S01]  /*0110*/  ISETP.GE.AND P0, PT, R0, 0x100, PT ;  /* 0x000001000000780c */ /* 0x000fe20003f06270 */
[----:B------:R-:W-:Y:S01]  /*0120*/  ULDC.64 UR6, c[0x0][0x248] ;  /* 0x0000920000067ab9 */ /* 0x000fe20000000a00 */
[----:B------:R-:W-:-:S04]  /*0130*/  LEA.HI R3, R3, R0, RZ, 0x4 ;  /* 0x0000000003037211 */ /* 0x000fc800078f20ff */
[----:B------:R-:W-:-:S04]  /*0140*/  SHF.R.S32.HI R3, RZ, 0x4, R3 ;  /* 0x00000004ff037819 */ /* 0x000fc80000011403 */
[----:B------:R-:W-:-:S04]  /*0150*/  LEA.HI R2, R3, R3, RZ, 0x2 ;  /* 0x0000000303027211 */ /* 0x000fc800078f10ff */
[----:B------:R-:W-:-:S05]  /*0160*/  LOP3.LUT R2, R2, 0xfffffffc, RZ, 0xc0, !PT ;  /* 0xfffffffc02027812 */ /* 0x000fca00078ec0ff */
[----:B------:R-:W-:Y:S01]  /*0170*/  IMAD.IADD R19, R3, 0x1, -R2 ;  /* 0x0000000103137824 */ /* 0x000fe200078e0a02 */
[----:B------:R-:W-:-:S03]  /*0180*/  CS2R R2, SRZ ;  /* 0x0000000000027805 */ /* 0x000fc6000001ff00 */
[----:B--2---:R-:W-:-:S05]  /*0190*/  IMAD.WIDE R8, R19, 0x4, R8 ;  /* 0x0000000413087825 */ /* 0x004fca00078e0208 */
[----:B------:R1:W2:Y:S01]  /*01a0*/  @!P0 LDG.E.EL R2, desc[UR4][R8.64] ;  /* 0x0000000408028981 */ /* 0x0002a2000c2e1900 */
[----:B----4-:R-:W-:-:S04]  /*01b0*/  IMAD.WIDE R10, R0, 0x4, R10 ;  /* 0x00000004000a7825 */ /* 0x010fc800078e020a */
[C---:B-----5:R-:W-:Y:S01]  /*01c0*/  IMAD.WIDE R12, R19.reuse, 0x4, R12 ;  /* 0x00000004130c7825 */ /* 0x060fe200078e020c */
[----:B------:R3:W4:Y:S04]  /*01d0*/  @!P0 LDG.E R3, desc[UR4][R10.64] ;  /* 0x000000040a038981 */ /* 0x000728000c1e1900 */
[----:B------:R-:W4:Y:S01]  /*01e0*/  @!P0 LDG.E.EL R6, desc[UR4][R12.64] ;  /* 0x000000040c068981 */ /* 0x000f22000c2e1900 */
[----:B0-----:R-:W-:-:S04]  /*01f0*/  IMAD.WIDE R14, R19, 0x4, R14 ;  /* 0x00000004130e7825 */ /* 0x001fc800078e020e */
[----:B------:R-:W-:Y:S01]  /*0200*/  IMAD.WIDE R16, R19, 0x4, R16 ;  /* 0x0000000413107825 */ /* 0x000fe200078e0210 */
[----:B------:R-:W5:Y:S03]  /*0210*/  @!P0 LDG.E.EL R7, desc[UR4][R14.64] ;  /* 0x000000040e078981 */ /* 0x000f66000c2e1900 */
[C---:B-1----:R-:W-:Y:S01]  /*0220*/  IMAD.WIDE R8, R0.reuse, 0x4, R4 ;  /* 0x0000000400087825 */ /* 0x042fe200078e0204 */
[----:B------:R-:W5:Y:S01]  /*0230*/  @!P0 LDG.E.EL R20, desc[UR4][R16.64] ;  /* 0x0000000410148981 */ /* 0x000f62000c2e1900 */
[----:B---3--:R-:W-:Y:S01]  /*0240*/  MOV R11, 0x3e800000 ;  /* 0x3e800000000b7802 */ /* 0x008fe20000000f00 */
[----:B------:R-:W0:Y:S02]  /*0250*/  LDC.64 R4, c[0x0][0x240] ;  /* 0x00009000ff047b82 */ /* 0x000e240000000a00 */
[----:B------:R-:W3:Y:S01]  /*0260*/  @!P0 LDG.E R18, desc[UR4][R8.64] ;  /* 0x0000000408128981 */ /* 0x000ee2000c1e1900 */
[----:B0-----:R-:W-:-:S04]  /*0270*/  IMAD.WIDE R4, R0, 0x4, R4 ;  /* 0x0000000400047825 */ /* 0x001fc800078e0204 */
[----:B--2---:R-:W-:-:S04]  /*0280*/  FADD R2, R2, 9.9999997473787516356e-06 ;  /* 0x3727c5ac02027421 */ /* 0x004fc80000000000 */
[----:B------:R-:W0:Y:S01]  /*0290*/  MUFU.SQRT R10, R2 ;  /* 0x00000002000a7308 */ /* 0x000e220000002000 */
[----:B----4-:R-:W-:Y:S01]  /*02a0*/  FADD R3, -R6, R3 ;  /* 0x0000000306037221 */ /* 0x010fe20000000100 */
[C---:B0-----:R-:W-:Y:S02]  /*02b0*/  FSETP.GT.AND P1, PT, R10.reuse, 8.50705917302346158658e+37, PT ;  /* 0x7e8000000a00780b */ /* 0x041fe40003f24000 */
[----:B------:R-:W-:Y:S02]  /*02c0*/  FSETP.GEU.AND P2, PT, R10, 1.175494350822287508e-38, PT ;  /* 0x008000000a00780b */ /* 0x000fe40003f4e000 */
[----:B------:R-:W-:-:S09]  /*02d0*/  FSEL R11, R11, 1, P1 ;  /* 0x3f8000000b0b7808 */ /* 0x000fd20000800000 */
[----:B------:R-:W-:Y:S02]  /*02e0*/  @P1 FMUL R10, R10, 0.25 ;  /* 0x3e8000000a0a1820 */ /* 0x000fe40000400000 */
[----:B------:R-:W-:Y:S02]  /*02f0*/  @!P2 FMUL R11, R11, 16777216 ;  /* 0x4b8000000b0ba820 */ /* 0x000fe40000400000 */
[----:B------:R-:W-:-:S06]  /*0300*/  @!P2 FMUL R10, R10, 16777216 ;  /* 0x4b8000000a0aa820 */ /* 0x000fcc0000400000 */
[----:B------:R-:W0:Y:S02]  /*0310*/  MUFU.RCP R10, R10 ;  /* 0x0000000a000a7308 */ /* 0x000e240000001000 */
[----:B0-----:R-:W-:-:S04]  /*0320*/  FMUL R2, R10, R11 ;  /* 0x0000000b0a027220 */ /* 0x001fc80000400000 */
[----:B------:R-:W-:-:S04]  /*0330*/  FMUL R3, R3, R2 ;  /* 0x0000000203037220 */ /* 0x000fc80000400000 */
[----:B-----5:R-:W-:-:S04]  /*0340*/  FFMA R3, R3, R7, R20 ;  /* 0x0000000703037223 */ /* 0x020fc80000000014 */
[C---:B---3--:R-:W-:Y:S01]  /*0350*/  FADD R2, R3.reuse, R18 ;  /* 0x0000001203027221 */ /* 0x048fe20000000000 */
[----:B------:R-:W-:-:S04]  /*0360*/  FSETP.GEU.AND P1, PT, R3, -R18, PT ;  /* 0x800000120300720b */ /* 0x000fc80003f2e000 */
[----:B------:R-:W-:Y:S02]  /*0370*/  FSEL R7, R2, RZ, P1 ;  /* 0x000000ff02077208 */ /* 0x000fe40000800000 */
[----:B------:R-:W-:Y:S02]  /*0380*/  IADD3 R2, P1, R0, UR6, RZ ;  /* 0x0000000600027c10 */ /* 0x000fe4000ff3e0ff */
[----:B------:R-:W-:Y:S01]  /*0390*/  FSETP.GTU.AND P2, PT, R7, RZ, PT ;  /* 0x000000ff0700720b */ /* 0x000fe20003f4c000 */
[----:B------:R0:W-:Y:S01]  /*03a0*/  @!P0 STG.E desc[UR4][R4.64], R7 ;  /* 0x0000000704008986 */ /* 0x0001e2000c101904 */
[----:B------:R-:W-:Y:S02]  /*03b0*/  LEA.HI.X.SX32 R3, R0, UR7, 0x1, P1 ;  /* 0x0000000700037c11 */ /* 0x000fe400088f0eff */
[----:B------:R-:W-:Y:S01]  /*03c0*/  SEL R9, RZ, 0x1, P2 ;  /* 0x00000001ff097807 */ /* 0x000fe20001000000 */
[----:B0-----:R-:W-:Y:S08]  /*03d0*/  @P0 EXIT ;  /* 0x000000000000094d */ /* 0x001ff00003800000 */
[----:B------:R-:W-:Y:S01]  /*03e0*/  STG.E.U8 desc[UR4][R2.64], R9 ;  /* 0x0000000902007986 */ /* 0x000fe2000c101104 */
[----:B------:R-:W-:Y:S05]  /*03f0*/  EXIT ;  /* 0x000000000000794d */ /* 0x000fea0003800000 */
.L_x_0:
[----:B------:R-:W-:-:S00]  /*0400*/  BRA `(.L_x_0) ;  /* 0xfffffffc00fc7947 */ /* 0x000fc0000383ffff */
[----:B------:R-:W-:-:S00]  /*0410*/  NOP ;  /* 0x0000000000007918 */ /* 0x000fc00000000000 */
        /* <DEDUP_REMOVED lines=14> */
.L_x_1:


//--------------------- .nv.global.init           --------------------------
	.section	.nv.global.init,"aw",@progbits
.nv.global.init:
	.type		_$_str,@object
	.size		_$_str,(_$_str_$_2 - _$_str)
_$_str:
        /*0000*/ 	.byte	0x5f, 0x5f, 0x43, 0x55, 0x44, 0x41, 0x5f, 0x46, 0x54, 0x5a, 0x00
	.type		_$_str_$_2,@object
	.size		_$_str_$_2,(.L_1 - _$_str_$_2)
_$_str_$_2:
        /*000b*/ 	.byte	0x5f, 0x5f, 0x43, 0x55, 0x44, 0x41, 0x5f, 0x50, 0x52, 0x45, 0x43, 0x5f, 0x53, 0x51, 0x52, 0x54
        /*001b*/ 	.byte	0x00
.L_1:


//--------------------- .nv.constant0.triton_poi_fused__native_batch_norm_legit_no_training_add_relu_threshold_backward_1 --------------------------
	.section	.nv.constant0.triton_poi_fused__native_batch_norm_legit_no_training_add_relu_threshold_backward_1,"a",@progbits
	.sectionflags	@""
	.align	4
.nv.constant0.triton_poi_fused__native_batch_norm_legit_no_training_add_relu_threshold_backward_1:
	.zero		596
